//
// Generated by NVIDIA NVVM Compiler
//
// Compiler Build ID: CL-36424714
// Cuda compilation tools, release 13.0, V13.0.88
// Based on NVVM 20.0.0
//

.version 9.0
.target sm_100
.address_size 64

	// .globl	_Z1fPclPbPl
.extern .func __assertfail
(
	.param .b64 __assertfail_param_0,
	.param .b64 __assertfail_param_1,
	.param .b32 __assertfail_param_2,
	.param .b64 __assertfail_param_3,
	.param .b64 __assertfail_param_4
)
;
.global .align 1 .b8 __unnamed_1[42] = {118, 111, 105, 100, 32, 102, 40, 99, 104, 97, 114, 32, 42, 44, 32, 108, 111, 110, 103, 44, 32, 95, 95, 110, 118, 95, 98, 111, 111, 108, 32, 42, 44, 32, 108, 111, 110, 103, 32, 42, 41};
.global .align 1 .b8 $str[26] = {101, 115, 99, 97, 112, 101, 67, 111, 117, 110, 116, 32, 33, 61, 32, 116, 111, 116, 97, 108, 67, 111, 117, 110, 116};
.global .align 1 .b8 $str$1[27] = {47, 116, 109, 112, 47, 115, 97, 115, 115, 95, 99, 117, 95, 53, 53, 54, 118, 105, 108, 103, 48, 47, 107, 46, 99, 117};

.visible .entry _Z1fPclPbPl(
	.param .u64 .ptr .align 1 _Z1fPclPbPl_param_0,
	.param .u64 _Z1fPclPbPl_param_1,
	.param .u64 .ptr .align 1 _Z1fPclPbPl_param_2,
	.param .u64 .ptr .align 1 _Z1fPclPbPl_param_3
)
{
	.reg .pred 	%p<37>;
	.reg .b16 	%rs<22>;
	.reg .b32 	%r<54>;
	.reg .b64 	%rd<112>;

	ld.param.u64 	%rd44, [_Z1fPclPbPl_param_0];
	ld.param.u64 	%rd42, [_Z1fPclPbPl_param_1];
	ld.param.u64 	%rd43, [_Z1fPclPbPl_param_2];
	ld.param.u64 	%rd45, [_Z1fPclPbPl_param_3];
	cvta.to.global.u64 	%rd1, %rd44;
	cvta.to.global.u64 	%rd2, %rd45;
	mov.u32 	%r14, %ctaid.x;
	mov.u32 	%r15, %ntid.x;
	mov.u32 	%r16, %tid.x;
	mad.lo.s32 	%r1, %r14, %r15, %r16;
	mov.u32 	%r17, %nctaid.x;
	mul.lo.s32 	%r18, %r15, %r17;
	cvt.s64.s32 	%rd3, %r18;
	add.s64 	%rd46, %rd3, %rd42;
	add.s64 	%rd4, %rd46, -1;
	or.b64  	%rd47, %rd4, %rd3;
	and.b64  	%rd48, %rd47, -4294967296;
	setp.ne.s64 	%p4, %rd48, 0;
	@%p4 bra 	$L__BB0_2;
	cvt.u32.u64 	%r19, %rd3;
	cvt.u32.u64 	%r20, %rd4;
	div.u32 	%r21, %r20, %r19;
	cvt.u64.u32 	%rd95, %r21;
	bra.uni 	$L__BB0_3;
$L__BB0_2:
	div.s64 	%rd95, %rd4, %rd3;
$L__BB0_3:
	cvt.u32.u64 	%r2, %rd95;
	add.s32 	%r22, %r2, 63;
	shr.s32 	%r23, %r22, 31;
	shr.u32 	%r24, %r23, 26;
	add.s32 	%r25, %r22, %r24;
	and.b32  	%r3, %r25, -64;
	setp.eq.s32 	%p5, %r1, 0;
	mov.b16 	%rs20, 0;
	@%p5 bra 	$L__BB0_5;
	cvta.to.global.u64 	%rd49, %rd43;
	cvt.s64.s32 	%rd50, %r1;
	add.s64 	%rd51, %rd49, %rd50;
	ld.global.u8 	%rs20, [%rd51+-1];
$L__BB0_5:
	mul.lo.s32 	%r27, %r3, %r1;
	cvt.s64.s32 	%rd8, %r27;
	add.s32 	%r28, %r27, %r3;
	cvt.s64.s32 	%rd9, %r28;
	setp.lt.s32 	%p6, %r2, 1;
	setp.le.s64 	%p7, %rd42, %rd8;
	mov.b32 	%r53, 0;
	mov.b64 	%rd98, 0;
	or.pred  	%p8, %p6, %p7;
	@%p8 bra 	$L__BB0_26;
	min.s64 	%rd55, %rd9, %rd42;
	add.s64 	%rd56, %rd8, 1;
	max.s64 	%rd10, %rd55, %rd56;
	and.b64  	%rd11, %rd10, 3;
	sub.s64 	%rd57, %rd8, %rd10;
	setp.gt.u64 	%p9, %rd57, -4;
	mov.b64 	%rd98, 0;
	mov.b32 	%r53, 0;
	mov.u64 	%rd104, %rd8;
	@%p9 bra 	$L__BB0_19;
	and.b64  	%rd59, %rd10, -4;
	neg.s64 	%rd12, %rd59;
	add.s64 	%rd13, %rd1, 3;
	mov.b64 	%rd98, 0;
	mov.b32 	%r53, 0;
	mov.u64 	%rd104, %rd8;
$L__BB0_8:
	and.b16  	%rs9, %rs20, 255;
	setp.ne.s16 	%p10, %rs9, 1;
	@%p10 bra 	$L__BB0_10;
	cvt.u32.u64 	%r32, %rd104;
	and.b32  	%r33, %r32, 60;
	mov.b64 	%rd60, 1;
	shl.b64 	%rd61, %rd60, %r33;
	or.b64  	%rd98, %rd61, %rd98;
$L__BB0_10:
	add.s64 	%rd18, %rd13, %rd104;
	ld.global.u8 	%rs10, [%rd18+-3];
	setp.eq.s16 	%p11, %rs10, 92;
	and.pred  	%p1, %p11, %p10;
	selp.u32 	%r34, 1, 0, %p11;
	add.s32 	%r5, %r53, %r34;
	not.pred 	%p13, %p1;
	@%p13 bra 	$L__BB0_12;
	cvt.u32.u64 	%r35, %rd104;
	add.s32 	%r36, %r35, 1;
	and.b32  	%r37, %r36, 61;
	mov.b64 	%rd62, 1;
	shl.b64 	%rd63, %rd62, %r37;
	or.b64  	%rd98, %rd63, %rd98;
$L__BB0_12:
	ld.global.u8 	%rs12, [%rd18+-2];
	setp.eq.s16 	%p14, %rs12, 92;
	and.pred  	%p2, %p14, %p13;
	selp.u32 	%r38, 1, 0, %p14;
	add.s32 	%r6, %r5, %r38;
	not.pred 	%p16, %p2;
	@%p16 bra 	$L__BB0_14;
	cvt.u32.u64 	%r39, %rd104;
	add.s32 	%r40, %r39, 2;
	and.b32  	%r41, %r40, 62;
	mov.b64 	%rd64, 1;
	shl.b64 	%rd65, %rd64, %r41;
	or.b64  	%rd98, %rd65, %rd98;
$L__BB0_14:
	ld.global.u8 	%rs13, [%rd18+-1];
	setp.eq.s16 	%p17, %rs13, 92;
	and.pred  	%p3, %p17, %p16;
	selp.u32 	%r42, 1, 0, %p17;
	add.s32 	%r7, %r6, %r42;
	add.s64 	%rd23, %rd104, 3;
	not.pred 	%p19, %p3;
	@%p19 bra 	$L__BB0_16;
	cvt.u32.u64 	%r43, %rd23;
	and.b32  	%r44, %r43, 63;
	mov.b64 	%rd66, 1;
	shl.b64 	%rd67, %rd66, %r44;
	or.b64  	%rd98, %rd67, %rd98;
$L__BB0_16:
	ld.global.u8 	%rs14, [%rd18];
	setp.eq.s16 	%p20, %rs14, 92;
	and.pred  	%p22, %p20, %p19;
	selp.u16 	%rs20, 1, 0, %p22;
	selp.u32 	%r45, 1, 0, %p20;
	add.s32 	%r53, %r7, %r45;
	and.b64  	%rd68, %rd23, -9223372036854775745;
	setp.ne.s64 	%p23, %rd68, 63;
	@%p23 bra 	$L__BB0_18;
	shr.u64 	%rd70, %rd23, 3;
	and.b64  	%rd71, %rd70, 2305843009213693944;
	add.s64 	%rd72, %rd2, %rd71;
	st.global.u64 	[%rd72], %rd98;
	mov.b64 	%rd98, 0;
$L__BB0_18:
	add.s64 	%rd104, %rd104, 4;
	add.s64 	%rd73, %rd12, %rd104;
	setp.ne.s64 	%p24, %rd73, 0;
	@%p24 bra 	$L__BB0_8;
$L__BB0_19:
	setp.eq.s64 	%p25, %rd11, 0;
	@%p25 bra 	$L__BB0_26;
	neg.s64 	%rd106, %rd11;
$L__BB0_21:
	.pragma "nounroll";
	and.b16  	%rs15, %rs20, 255;
	setp.ne.s16 	%p26, %rs15, 1;
	@%p26 bra 	$L__BB0_23;
	cvt.u32.u64 	%r46, %rd104;
	and.b32  	%r47, %r46, 63;
	mov.b64 	%rd74, 1;
	shl.b64 	%rd75, %rd74, %r47;
	or.b64  	%rd98, %rd75, %rd98;
$L__BB0_23:
	add.s64 	%rd76, %rd1, %rd104;
	ld.global.u8 	%rs16, [%rd76];
	setp.eq.s16 	%p27, %rs16, 92;
	setp.ne.s16 	%p28, %rs15, 1;
	and.pred  	%p29, %p27, %p28;
	selp.u16 	%rs20, 1, 0, %p29;
	selp.u32 	%r48, 1, 0, %p27;
	add.s32 	%r53, %r53, %r48;
	and.b64  	%rd77, %rd104, -9223372036854775745;
	setp.ne.s64 	%p30, %rd77, 63;
	@%p30 bra 	$L__BB0_25;
	shr.u64 	%rd79, %rd104, 3;
	and.b64  	%rd80, %rd79, 2305843009213693944;
	add.s64 	%rd81, %rd2, %rd80;
	st.global.u64 	[%rd81], %rd98;
	mov.b64 	%rd98, 0;
$L__BB0_25:
	add.s64 	%rd104, %rd104, 1;
	add.s64 	%rd106, %rd106, 1;
	setp.ne.s64 	%p31, %rd106, 0;
	@%p31 bra 	$L__BB0_21;
$L__BB0_26:
	setp.gt.s64 	%p32, %rd42, %rd9;
	@%p32 bra 	$L__BB0_29;
	setp.le.s64 	%p33, %rd42, %rd8;
	add.s64 	%rd41, %rd42, -1;
	and.b64  	%rd82, %rd41, -9223372036854775745;
	setp.eq.s64 	%p34, %rd82, 63;
	or.pred  	%p35, %p34, %p33;
	@%p35 bra 	$L__BB0_29;
	shr.s64 	%rd83, %rd41, 63;
	shr.u64 	%rd84, %rd83, 58;
	add.s64 	%rd85, %rd41, %rd84;
	shr.s64 	%rd86, %rd85, 6;
	shl.b64 	%rd87, %rd86, 3;
	add.s64 	%rd88, %rd2, %rd87;
	st.global.u64 	[%rd88], %rd98;
$L__BB0_29:
	setp.ne.s32 	%p36, %r53, %r3;
	@%p36 bra 	$L__BB0_31;
	mov.u64 	%rd89, $str;
	cvta.global.u64 	%rd90, %rd89;
	mov.u64 	%rd91, $str$1;
	cvta.global.u64 	%rd92, %rd91;
	mov.u64 	%rd93, __unnamed_1;
	cvta.global.u64 	%rd94, %rd93;
	{ // callseq 0, 0
	.param .b64 param0;
	st.param.b64 	[param0], %rd90;
	.param .b64 param1;
	st.param.b64 	[param1], %rd92;
	.param .b32 param2;
	st.param.b32 	[param2], 39;
	.param .b64 param3;
	st.param.b64 	[param3], %rd94;
	.param .b64 param4;
	st.param.b64 	[param4], 1;
	call.uni 
	__assertfail, 
	(
	param0, 
	param1, 
	param2, 
	param3, 
	param4
	);
	} // callseq 0
$L__BB0_31:
	ret;

}


// ===== COMPILED SASS (sm_100) =====

	.target	sm_100

	.elftype	@"ET_EXEC"


//--------------------- .note.nv.tkinfo           --------------------------
	.section	.note.nv.tkinfo,"",@"SHT_NOTE"
	.sectionflags	@"SHF_NOTE_NV_TKINFO"
	.tkinfo
        /*0018*/ 	.word	0x00000002
        /*0030*/ 	.string	""
        /*0030*/ 	.string	"ptxas"
        /*0030*/ 	.string	"Cuda compilation tools, release 13.0, V13.0.88"
        /*0030*/ 	.string	"Build cuda_13.0.r13.0/compiler.36424714_0"
        /*0030*/ 	.string	"-arch sm_100 -m 64 "



//--------------------- .note.nv.cuinfo           --------------------------
	.section	.note.nv.cuinfo,"",@"SHT_NOTE"
	.sectionflags	@"SHF_NOTE_NV_CUINFO"
        /*0018*/ 	.short	0x0002
        /*001a*/ 	.short	0x0064
        /*001c*/ 	.short	0x0082
	.zero		2


//--------------------- .nv.info                  --------------------------
	.section	.nv.info,"",@"SHT_CUDA_INFO"
	.align	4


	//----- nvinfo : EIATTR_REGCOUNT
	.align		4
        /*0000*/ 	.byte	0x04, 0x2f
        /*0002*/ 	.short	(.L_4 - .L_3)
	.align		4
.L_3:
        /*0004*/ 	.word	index@(_Z1fPclPbPl)
        /*0008*/ 	.word	0x0000001d


	//----- nvinfo : EIATTR_FRAME_SIZE
	.align		4
.L_4:
        /*000c*/ 	.byte	0x04, 0x11
        /*000e*/ 	.short	(.L_6 - .L_5)
	.align		4
.L_5:
        /*0010*/ 	.word	index@($__internal_0_$__cuda_sm20_div_s64)
        /*0014*/ 	.word	0x00000000


	//----- nvinfo : EIATTR_FRAME_SIZE
	.align		4
.L_6:
        /*0018*/ 	.byte	0x04, 0x11
        /*001a*/ 	.short	(.L_8 - .L_7)
	.align		4
.L_7:
        /*001c*/ 	.word	index@(_Z1fPclPbPl)
        /*0020*/ 	.word	0x00000000


	//----- nvinfo : EIATTR_MIN_STACK_SIZE
	.align		4
.L_8:
        /*0024*/ 	.byte	0x04, 0x12
        /*0026*/ 	.short	(.L_10 - .L_9)
	.align		4
.L_9:
        /*0028*/ 	.word	index@(_Z1fPclPbPl)
        /*002c*/ 	.word	0x00000000
.L_10:


//--------------------- .nv.compat                --------------------------
	.section	.nv.compat,"",@"SHT_CUDA_COMPAT_INFO"
	.align	4
        /*0000*/ 	.byte	0x02, 0x09, 0x00, 0x00, 0x02, 0x02, 0x01, 0x00, 0x02, 0x05, 0x05, 0x00, 0x03, 0x07, 0x01, 0x01
        /*0010*/ 	.byte	0x02, 0x03, 0x00, 0x00, 0x02, 0x06, 0x01, 0x00, 0x04, 0x0b, 0x08, 0x00, 0x09, 0x00, 0x00, 0x00
        /*0020*/ 	.byte	0x00, 0x00, 0x00, 0x00


//--------------------- .nv.info._Z1fPclPbPl      --------------------------
	.section	.nv.info._Z1fPclPbPl,"",@"SHT_CUDA_INFO"
	.sectionflags	@""
	.align	4


	//----- nvinfo : EIATTR_CUDA_API_VERSION
	.align		4
        /*0000*/ 	.byte	0x04, 0x37
        /*0002*/ 	.short	(.L_12 - .L_11)
.L_11:
        /*0004*/ 	.word	0x00000082


	//----- nvinfo : EIATTR_KPARAM_INFO
	.align		4
.L_12:
        /*0008*/ 	.byte	0x04, 0x17
        /*000a*/ 	.short	(.L_14 - .L_13)
.L_13:
        /*000c*/ 	.word	0x00000000
        /*0010*/ 	.short	0x0003
        /*0012*/ 	.short	0x0018
        /*0014*/ 	.byte	0x00, 0xf5, 0x21, 0x00


	//----- nvinfo : EIATTR_KPARAM_INFO
	.align		4
.L_14:
        /*0018*/ 	.byte	0x04, 0x17
        /*001a*/ 	.short	(.L_16 - .L_15)
.L_15:
        /*001c*/ 	.word	0x00000000
        /*0020*/ 	.short	0x0002
        /*0022*/ 	.short	0x0010
        /*0024*/ 	.byte	0x00, 0xf5, 0x21, 0x00


	//----- nvinfo : EIATTR_KPARAM_INFO
	.align		4
.L_16:
        /*0028*/ 	.byte	0x04, 0x17
        /*002a*/ 	.short	(.L_18 - .L_17)
.L_17:
        /*002c*/ 	.word	0x00000000
        /*0030*/ 	.short	0x0001
        /*0032*/ 	.short	0x0008
        /*0034*/ 	.byte	0x00, 0xf0, 0x21, 0x00


	//----- nvinfo : EIATTR_KPARAM_INFO
	.align		4
.L_18:
        /*0038*/ 	.byte	0x04, 0x17
        /*003a*/ 	.short	(.L_20 - .L_19)
.L_19:
        /*003c*/ 	.word	0x00000000
        /*0040*/ 	.short	0x0000
        /*0042*/ 	.short	0x0000
        /*0044*/ 	.byte	0x00, 0xf5, 0x21, 0x00


	//----- nvinfo : EIATTR_SPARSE_MMA_MASK
	.align		4
.L_20:
        /*0048*/ 	.byte	0x03, 0x50
        /*004a*/ 	.short	0x0000


	//----- nvinfo : EIATTR_MAXREG_COUNT
	.align		4
        /*004c*/ 	.byte	0x03, 0x1b
        /*004e*/ 	.short	0x00ff


	//----- nvinfo : EIATTR_EXTERNS
	.align		4
        /*0050*/ 	.byte	0x04, 0x0f
        /*0052*/ 	.short	(.L_22 - .L_21)


	//   ....[0]....
	.align		4
.L_21:
        /*0054*/ 	.word	index@(__assertfail)


	//----- nvinfo : EIATTR_MERCURY_ISA_VERSION
	.align		4
.L_22:
        /*0058*/ 	.byte	0x03, 0x5f
        /*005a*/ 	.short	0x0101


	//----- nvinfo : EIATTR_VRC_CTA_INIT_COUNT
	.align		4
        /*005c*/ 	.byte	0x02, 0x4a
	.zero		1
	.zero		1


	//----- nvinfo : EIATTR_SYSCALL_OFFSETS
	.align		4
        /*0060*/ 	.byte	0x04, 0x46
        /*0062*/ 	.short	(.L_24 - .L_23)


	//   ....[0]....
.L_23:
        /*0064*/ 	.word	0x00000fa0


	//----- nvinfo : EIATTR_EXIT_INSTR_OFFSETS
	.align		4
.L_24:
        /*0068*/ 	.byte	0x04, 0x1c
        /*006a*/ 	.short	(.L_26 - .L_25)


	//   ....[0]....
.L_25:
        /*006c*/ 	.word	0x00000ea0


	//   ....[1]....
        /*0070*/ 	.word	0x00000fb0


	//----- nvinfo : EIATTR_CRS_STACK_SIZE
	.align		4
.L_26:
        /*0074*/ 	.byte	0x04, 0x1e
        /*0076*/ 	.short	(.L_28 - .L_27)
.L_27:
        /*0078*/ 	.word	0x00000000


	//----- nvinfo : EIATTR_CBANK_PARAM_SIZE
	.align		4
.L_28:
        /*007c*/ 	.byte	0x03, 0x19
        /*007e*/ 	.short	0x0020


	//----- nvinfo : EIATTR_PARAM_CBANK
	.align		4
        /*0080*/ 	.byte	0x04, 0x0a
        /*0082*/ 	.short	(.L_30 - .L_29)
	.align		4
.L_29:
        /*0084*/ 	.word	index@(.nv.constant0._Z1fPclPbPl)
        /*0088*/ 	.short	0x0380
        /*008a*/ 	.short	0x0020


	//----- nvinfo : EIATTR_SW_WAR
	.align		4
.L_30:
        /*008c*/ 	.byte	0x04, 0x36
        /*008e*/ 	.short	(.L_32 - .L_31)
.L_31:
        /*0090*/ 	.word	0x00000008
.L_32:


//--------------------- .nv.callgraph             --------------------------
	.section	.nv.callgraph,"",@"SHT_CUDA_CALLGRAPH"
	.align	4
	.sectionentsize	8
	.align		4
        /*0000*/ 	.word	0x00000000
	.align		4
        /*0004*/ 	.word	0xffffffff
	.align		4
        /*0008*/ 	.word	index@(_Z1fPclPbPl)
	.align		4
        /*000c*/ 	.word	index@(__assertfail)
	.align		4
        /*0010*/ 	.word	0x00000000
	.align		4
        /*0014*/ 	.word	0xfffffffe
	.align		4
        /*0018*/ 	.word	0x00000000
	.align		4
        /*001c*/ 	.word	0xfffffffd
	.align		4
        /*0020*/ 	.word	0x00000000
	.align		4
        /*0024*/ 	.word	0xfffffffc


//--------------------- .nv.constant4             --------------------------
	.section	.nv.constant4,"a",@progbits
	.align	8
	.align		8
.nv.constant4:
        /*0000*/ 	.dword	__assertfail
	.align		8
        /*0008*/ 	.dword	__unnamed_1
	.align		8
        /*0010*/ 	.dword	$str
	.align		8
        /*0018*/ 	.dword	$str$1


//--------------------- .text._Z1fPclPbPl         --------------------------
	.section	.text._Z1fPclPbPl,"ax",@progbits
	.align	128
        .global         _Z1fPclPbPl
        .type           _Z1fPclPbPl,@function
        .size           _Z1fPclPbPl,(.L_x_14 - _Z1fPclPbPl)
        .other          _Z1fPclPbPl,@"STO_CUDA_ENTRY STV_DEFAULT"
_Z1fPclPbPl:
.text._Z1fPclPbPl:
[----:B------:R-:W0:Y:S08]  /*0000*/  LDC R1, c[0x0][0x37c] ;  /* 0x0000df00ff017b82 */ /* 0x000e300000000800 */
[----:B------:R-:W1:Y:S01]  /*0010*/  LDC R9, c[0x0][0x360] ;  /* 0x0000d800ff097b82 */ /* 0x000e620000000800 */
[----:B------:R-:W1:Y:S01]  /*0020*/  LDCU UR4, c[0x0][0x370] ;  /* 0x00006e00ff0477ac */ /* 0x000e620008000800 */
[----:B------:R-:W2:Y:S06]  /*0030*/  S2R R0, SR_TID.X ;  /* 0x0000000000007919 */ /* 0x000eac0000002100 */
[----:B------:R-:W3:Y:S01]  /*0040*/  LDC.64 R6, c[0x0][0x388] ;  /* 0x0000e200ff067b82 */ /* 0x000ee20000000a00 */
[----:B-1----:R-:W-:-:S07]  /*0050*/  IMAD R5, R9, UR4, RZ ;  /* 0x0000000409057c24 */ /* 0x002fce000f8e02ff */
[----:B------:R-:W2:Y:S01]  /*0060*/  S2UR UR4, SR_CTAID.X ;  /* 0x00000000000479c3 */ /* 0x000ea20000002500 */
[----:B------:R-:W-:Y:S02]  /*0070*/  SHF.R.S32.HI R4, RZ, 0x1f, R5 ;  /* 0x0000001fff047819 */ /* 0x000fe40000011405 */
[----:B---3--:R-:W-:-:S04]  /*0080*/  IADD3 R6, P0, PT, R5, R6, RZ ;  /* 0x0000000605067210 */ /* 0x008fc80007f1e0ff */
[----:B------:R-:W-:-:S04]  /*0090*/  IADD3 R6, P1, PT, R6, -0x1, RZ ;  /* 0xffffffff06067810 */ /* 0x000fc80007f3e0ff */
[----:B------:R-:W-:-:S04]  /*00a0*/  IADD3.X R7, PT, PT, R4, -0x1, R7, P1, P0 ;  /* 0xffffffff04077810 */ /* 0x000fc80000fe0407 */
[----:B------:R-:W-:-:S04]  /*00b0*/  LOP3.LUT R2, R7, R4, RZ, 0xfc, !PT ;  /* 0x0000000407027212 */ /* 0x000fc800078efcff */
[----:B------:R-:W-:Y:S01]  /*00c0*/  ISETP.NE.U32.AND P0, PT, R2, RZ, PT ;  /* 0x000000ff0200720c */ /* 0x000fe20003f05070 */
[----:B--2---:R-:W-:-:S12]  /*00d0*/  IMAD R9, R9, UR4, R0 ;  /* 0x0000000409097c24 */ /* 0x004fd8000f8e0200 */
[----:B0-----:R-:W-:Y:S05]  /*00e0*/  @P0 BRA `(.L_x_0) ;  /* 0x0000000000500947 */ /* 0x001fea0003800000 */
[----:B------:R-:W0:Y:S01]  /*00f0*/  I2F.U32.RP R0, R5 ;  /* 0x0000000500007306 */ /* 0x000e220000209000 */
[----:B------:R-:W-:Y:S01]  /*0100*/  IMAD.MOV R7, RZ, RZ, -R5 ;  /* 0x000000ffff077224 */ /* 0x000fe200078e0a05 */
[----:B------:R-:W-:-:S06]  /*0110*/  ISETP.NE.U32.AND P2, PT, R5, RZ, PT ;  /* 0x000000ff0500720c */ /* 0x000fcc0003f45070 */
[----:B0-----:R-:W0:Y:S02]  /*0120*/  MUFU.RCP R0, R0 ;  /* 0x0000000000007308 */ /* 0x001e240000001000 */
[----:B0-----:R-:W-:-:S06]  /*0130*/  VIADD R2, R0, 0xffffffe ;  /* 0x0ffffffe00027836 */ /* 0x001fcc0000000000 */
[----:B------:R0:W1:Y:S02]  /*0140*/  F2I.FTZ.U32.TRUNC.NTZ R3, R2 ;  /* 0x0000000200037305 */ /* 0x000064000021f000 */
[----:B0-----:R-:W-:Y:S02]  /*0150*/  IMAD.MOV.U32 R2, RZ, RZ, RZ ;  /* 0x000000ffff027224 */ /* 0x001fe400078e00ff */
[----:B-1----:R-:W-:-:S04]  /*0160*/  IMAD R7, R7, R3, RZ ;  /* 0x0000000307077224 */ /* 0x002fc800078e02ff */
[----:B------:R-:W-:-:S06]  /*0170*/  IMAD.HI.U32 R3, R3, R7, R2 ;  /* 0x0000000703037227 */ /* 0x000fcc00078e0002 */
[----:B------:R-:W-:-:S04]  /*0180*/  IMAD.HI.U32 R3, R3, R6, RZ ;  /* 0x0000000603037227 */ /* 0x000fc800078e00ff */
[----:B------:R-:W-:-:S04]  /*0190*/  IMAD.MOV R4, RZ, RZ, -R3 ;  /* 0x000000ffff047224 */ /* 0x000fc800078e0a03 */
[----:B------:R-:W-:-:S05]  /*01a0*/  IMAD R6, R5, R4, R6 ;  /* 0x0000000405067224 */ /* 0x000fca00078e0206 */
[----:B------:R-:W-:-:S13]  /*01b0*/  ISETP.GE.U32.AND P0, PT, R6, R5, PT ;  /* 0x000000050600720c */ /* 0x000fda0003f06070 */
[----:B------:R-:W-:Y:S02]  /*01c0*/  @P0 IMAD.IADD R6, R6, 0x1, -R5 ;  /* 0x0000000106060824 */ /* 0x000fe400078e0a05 */
[----:B------:R-:W-:-:S03]  /*01d0*/  @P0 VIADD R3, R3, 0x1 ;  /* 0x0000000103030836 */ /* 0x000fc60000000000 */
[----:B------:R-:W-:-:S13]  /*01e0*/  ISETP.GE.U32.AND P1, PT, R6, R5, PT ;  /* 0x000000050600720c */ /* 0x000fda0003f26070 */
[----:B------:R-:W-:Y:S01]  /*01f0*/  @P1 VIADD R3, R3, 0x1 ;  /* 0x0000000103031836 */ /* 0x000fe20000000000 */
[----:B------:R-:W-:-:S05]  /*0200*/  @!P2 LOP3.LUT R3, RZ, R5, RZ, 0x33, !PT ;  /* 0x00000005ff03a212 */ /* 0x000fca00078e33ff */
[----:B------:R-:W-:Y:S01]  /*0210*/  IMAD.MOV.U32 R4, RZ, RZ, R3 ;  /* 0x000000ffff047224 */ /* 0x000fe200078e0003 */
[----:B------:R-:W-:Y:S06]  /*0220*/  BRA `(.L_x_1) ;  /* 0x0000000000087947 */ /* 0x000fec0003800000 */
.L_x_0:
[----:B------:R-:W-:-:S07]  /*0230*/  MOV R0, 0x250 ;  /* 0x0000025000007802 */ /* 0x000fce0000000f00 */
[----:B------:R-:W-:Y:S05]  /*0240*/  CALL.REL.NOINC `($__internal_0_$__cuda_sm20_div_s64) ;  /* 0x0000000c005c7944 */ /* 0x000fea0003c00000 */
.L_x_1:
[----:B------:R-:W-:Y:S01]  /*0250*/  ISETP.NE.AND P0, PT, R9, RZ, PT ;  /* 0x000000ff0900720c */ /* 0x000fe20003f05270 */
[----:B------:R-:W-:Y:S01]  /*0260*/  VIADD R0, R4, 0x3f ;  /* 0x0000003f04007836 */ /* 0x000fe20000000000 */
[----:B------:R-:W0:Y:S01]  /*0270*/  LDCU.64 UR4, c[0x0][0x358] ;  /* 0x00006b00ff0477ac */ /* 0x000e220008000a00 */
[----:B------:R-:W-:Y:S01]  /*0280*/  PRMT R17, RZ, 0x7610, R17 ;  /* 0x00007610ff117816 */ /* 0x000fe20000000011 */
[----:B------:R-:W1:Y:S01]  /*0290*/  LDCU.64 UR6, c[0x0][0x388] ;  /* 0x00007100ff0677ac */ /* 0x000e620008000a00 */
[----:B------:R-:W2:Y:S08]  /*02a0*/  LDCU.64 UR8, c[0x0][0x380] ;  /* 0x00007000ff0877ac */ /* 0x000eb00008000a00 */
[----:B------:R-:W3:Y:S01]  /*02b0*/  @P0 LDC.64 R2, c[0x0][0x390] ;  /* 0x0000e400ff020b82 */ /* 0x000ee20000000a00 */
[----:B------:R-:W-:Y:S01]  /*02c0*/  SHF.R.S32.HI R5, RZ, 0x1f, R0 ;  /* 0x0000001fff057819 */ /* 0x000fe20000011400 */
[----:B------:R-:W4:Y:S03]  /*02d0*/  LDCU.64 UR10, c[0x0][0x398] ;  /* 0x00007300ff0a77ac */ /* 0x000f260008000a00 */
[----:B------:R-:W-:-:S04]  /*02e0*/  LEA.HI R0, R5, R0, RZ, 0x6 ;  /* 0x0000000005007211 */ /* 0x000fc800078f30ff */
[----:B------:R-:W-:Y:S02]  /*02f0*/  LOP3.LUT R0, R0, 0xffffffc0, RZ, 0xc0, !PT ;  /* 0xffffffc000007812 */ /* 0x000fe400078ec0ff */
[----:B---3--:R-:W-:-:S04]  /*0300*/  @P0 IADD3 R2, P1, PT, R9, R2, RZ ;  /* 0x0000000209020210 */ /* 0x008fc80007f3e0ff */
[C---:B------:R-:W-:Y:S01]  /*0310*/  @P0 LEA.HI.X.SX32 R3, R9.reuse, R3, 0x1, P1 ;  /* 0x0000000309030211 */ /* 0x040fe200008f0eff */
[----:B------:R-:W-:-:S04]  /*0320*/  IMAD R9, R9, R0, RZ ;  /* 0x0000000009097224 */ /* 0x000fc800078e02ff */
[----:B0-----:R0:W5:Y:S01]  /*0330*/  @P0 LDG.E.U8 R17, desc[UR4][R2.64+-0x1] ;  /* 0xffffff0402110981 */ /* 0x001162000c1e1100 */
[----:B-1----:R-:W-:Y:S01]  /*0340*/  ISETP.GE.U32.AND P0, PT, R9, UR6, PT ;  /* 0x0000000609007c0c */ /* 0x002fe2000bf06070 */
[--C-:B------:R-:W-:Y:S01]  /*0350*/  IMAD.IADD R11, R0, 0x1, R9.reuse ;  /* 0x00000001000b7824 */ /* 0x100fe200078e0209 */
[----:B------:R-:W-:Y:S01]  /*0360*/  SHF.R.S32.HI R8, RZ, 0x1f, R9 ;  /* 0x0000001fff087819 */ /* 0x000fe20000011409 */
[----:B------:R-:W-:Y:S01]  /*0370*/  BSSY.RECONVERGENT B0, `(.L_x_2) ;  /* 0x0000099000007945 */ /* 0x000fe20003800200 */
[----:B------:R-:W-:Y:S01]  /*0380*/  IMAD.MOV.U32 R21, RZ, RZ, RZ ;  /* 0x000000ffff157224 */ /* 0x000fe200078e00ff */
[----:B------:R-:W-:Y:S02]  /*0390*/  CS2R R6, SRZ ;  /* 0x0000000000067805 */ /* 0x000fe4000001ff00 */
[----:B------:R-:W-:Y:S02]  /*03a0*/  ISETP.GE.AND.EX P0, PT, R8, UR7, PT, P0 ;  /* 0x0000000708007c0c */ /* 0x000fe4000bf06300 */
[----:B------:R-:W-:-:S02]  /*03b0*/  SHF.R.S32.HI R10, RZ, 0x1f, R11 ;  /* 0x0000001fff0a7819 */ /* 0x000fc4000001140b */
[----:B------:R-:W-:-:S13]  /*03c0*/  ISETP.LT.OR P0, PT, R4, 0x1, P0 ;  /* 0x000000010400780c */ /* 0x000fda0000701670 */
[----:B0-2-4-:R-:W-:Y:S05]  /*03d0*/  @P0 BRA `(.L_x_3) ;  /* 0x0000000800480947 */ /* 0x015fea0003800000 */
[----:B------:R-:W-:Y:S01]  /*03e0*/  ISETP.LT.U32.AND P0, PT, R11, UR6, PT ;  /* 0x000000060b007c0c */ /* 0x000fe2000bf01070 */
[----:B------:R-:W-:Y:S01]  /*03f0*/  BSSY.RECONVERGENT B1, `(.L_x_4) ;  /* 0x0000065000017945 */ /* 0x000fe20003800200 */
[----:B------:R-:W-:Y:S02]  /*0400*/  IADD3 R2, P1, PT, R9, 0x1, RZ ;  /* 0x0000000109027810 */ /* 0x000fe40007f3e0ff */
[----:B------:R-:W-:Y:S02]  /*0410*/  CS2R R6, SRZ ;  /* 0x0000000000067805 */ /* 0x000fe4000001ff00 */
[C---:B------:R-:W-:Y:S01]  /*0420*/  ISETP.LT.AND.EX P0, PT, R10.reuse, UR7, PT, P0 ;  /* 0x000000070a007c0c */ /* 0x040fe2000bf01300 */
[----:B------:R-:W-:Y:S02]  /*0430*/  IMAD.MOV.U32 R21, RZ, RZ, RZ ;  /* 0x000000ffff157224 */ /* 0x000fe400078e00ff */
[--C-:B------:R-:W-:Y:S01]  /*0440*/  IMAD.X R15, RZ, RZ, R8.reuse, P1 ;  /* 0x000000ffff0f7224 */ /* 0x100fe200008e0608 */
[----:B------:R-:W-:Y:S01]  /*0450*/  SEL R3, R11, UR6, P0 ;  /* 0x000000060b037c07 */ /* 0x000fe20008000000 */
[----:B------:R-:W-:Y:S01]  /*0460*/  IMAD.MOV.U32 R13, RZ, RZ, R9 ;  /* 0x000000ffff0d7224 */ /* 0x000fe200078e0009 */
[----:B------:R-:W-:Y:S01]  /*0470*/  SEL R4, R10, UR7, P0 ;  /* 0x000000070a047c07 */ /* 0x000fe20008000000 */
[----:B------:R-:W-:Y:S01]  /*0480*/  IMAD.MOV.U32 R12, RZ, RZ, R8 ;  /* 0x000000ffff0c7224 */ /* 0x000fe200078e0008 */
[----:B------:R-:W-:-:S04]  /*0490*/  ISETP.GT.U32.AND P0, PT, R3, R2, PT ;  /* 0x000000020300720c */ /* 0x000fc80003f04070 */
[----:B------:R-:W-:-:S04]  /*04a0*/  ISETP.GT.AND.EX P0, PT, R4, R15, PT, P0 ;  /* 0x0000000f0400720c */ /* 0x000fc80003f04300 */
[----:B------:R-:W-:Y:S02]  /*04b0*/  SEL R14, R3, R2, P0 ;  /* 0x00000002030e7207 */ /* 0x000fe40000000000 */
[----:B------:R-:W-:Y:S02]  /*04c0*/  SEL R15, R4, R15, P0 ;  /* 0x0000000f040f7207 */ /* 0x000fe40000000000 */
[----:B------:R-:W-:Y:S02]  /*04d0*/  IADD3 R2, P2, PT, R9, -R14, RZ ;  /* 0x8000000e09027210 */ /* 0x000fe40007f5e0ff */
[----:B------:R-:W-:Y:S02]  /*04e0*/  LOP3.LUT R16, R14, 0x3, RZ, 0xc0, !PT ;  /* 0x000000030e107812 */ /* 0x000fe400078ec0ff */
[----:B------:R-:W-:Y:S01]  /*04f0*/  ISETP.GT.U32.AND P1, PT, R2, -0x4, PT ;  /* 0xfffffffc0200780c */ /* 0x000fe20003f24070 */
[----:B------:R-:W-:Y:S01]  /*0500*/  IMAD.X R2, R8, 0x1, ~R15, P2 ;  /* 0x0000000108027824 */ /* 0x000fe200010e0e0f */
[----:B------:R-:W-:-:S04]  /*0510*/  ISETP.NE.U32.AND P0, PT, R16, RZ, PT ;  /* 0x000000ff1000720c */ /* 0x000fc80003f05070 */
[----:B------:R-:W-:Y:S02]  /*0520*/  ISETP.GT.U32.AND.EX P1, PT, R2, -0x1, PT, P1 ;  /* 0xffffffff0200780c */ /* 0x000fe40003f24110 */
[----:B------:R-:W-:-:S11]  /*0530*/  ISETP.NE.AND.EX P0, PT, RZ, RZ, PT, P0 ;  /* 0x000000ffff00720c */ /* 0x000fd60003f05300 */
[----:B------:R-:W-:Y:S05]  /*0540*/  @P1 BRA `(.L_x_5) ;  /* 0x00000004003c1947 */ /* 0x000fea0003800000 */
[----:B------:R-:W0:Y:S01]  /*0550*/  LDC.64 R2, c[0x0][0x380] ;  /* 0x0000e000ff027b82 */ /* 0x000e220000000a00 */
[----:B------:R-:W-:Y:S02]  /*0560*/  LOP3.LUT R14, R14, 0xfffffffc, RZ, 0xc0, !PT ;  /* 0xfffffffc0e0e7812 */ /* 0x000fe400078ec0ff */
[----:B------:R-:W-:Y:S01]  /*0570*/  CS2R R6, SRZ ;  /* 0x0000000000067805 */ /* 0x000fe2000001ff00 */
[----:B------:R-:W-:Y:S02]  /*0580*/  IMAD.MOV.U32 R21, RZ, RZ, RZ ;  /* 0x000000ffff157224 */ /* 0x000fe400078e00ff */
[----:B------:R-:W-:Y:S02]  /*0590*/  IMAD.MOV.U32 R13, RZ, RZ, R9 ;  /* 0x000000ffff0d7224 */ /* 0x000fe400078e0009 */
[----:B------:R-:W-:-:S07]  /*05a0*/  IMAD.MOV.U32 R12, RZ, RZ, R8 ;  /* 0x000000ffff0c7224 */ /* 0x000fce00078e0008 */
.L_x_6:
[----:B0-----:R-:W-:-:S04]  /*05b0*/  IADD3 R4, P1, P2, R13, 0x3, R2 ;  /* 0x000000030d047810 */ /* 0x001fc80007a3e002 */
[----:B------:R-:W-:-:S05]  /*05c0*/  IADD3.X R5, PT, PT, R12, R3, RZ, P1, P2 ;  /* 0x000000030c057210 */ /* 0x000fca0000fe44ff */
[----:B------:R-:W2:Y:S04]  /*05d0*/  LDG.E.U8 R22, desc[UR4][R4.64+-0x3] ;  /* 0xfffffd0404167981 */ /* 0x000ea8000c1e1100 */
[----:B------:R-:W3:Y:S04]  /*05e0*/  LDG.E.U8 R20, desc[UR4][R4.64+-0x2] ;  /* 0xfffffe0404147981 */ /* 0x000ee8000c1e1100 */
[----:B------:R-:W4:Y:S04]  /*05f0*/  LDG.E.U8 R19, desc[UR4][R4.64+-0x1] ;  /* 0xffffff0404137981 */ /* 0x000f28000c1e1100 */
[----:B------:R0:W4:Y:S01]  /*0600*/  LDG.E.U8 R18, desc[UR4][R4.64] ;  /* 0x0000000404127981 */ /* 0x000122000c1e1100 */
[----:B-----5:R-:W-:-:S02]  /*0610*/  LOP3.LUT R17, R17, 0xff, RZ, 0xc0, !PT ;  /* 0x000000ff11117812 */ /* 0x020fc400078ec0ff */
[----:B------:R-:W-:Y:S02]  /*0620*/  IADD3 R23, P1, PT, R13, 0x3, RZ ;  /* 0x000000030d177810 */ /* 0x000fe40007f3e0ff */
[----:B------:R-:W-:-:S13]  /*0630*/  ISETP.NE.AND P5, PT, R17, 0x1, PT ;  /* 0x000000011100780c */ /* 0x000fda0003fa5270 */
[----:B------:R-:W-:Y:S01]  /*0640*/  @!P5 IMAD.MOV.U32 R25, RZ, RZ, 0x1 ;  /* 0x00000001ff19d424 */ /* 0x000fe200078e00ff */
[----:B------:R-:W-:-:S04]  /*0650*/  @!P5 LOP3.LUT R24, R13, 0x3c, RZ, 0xc0, !PT ;  /* 0x0000003c0d18d812 */ /* 0x000fc800078ec0ff */
[CC--:B0-----:R-:W-:Y:S02]  /*0660*/  @!P5 SHF.L.U32 R5, R25.reuse, R24.reuse, RZ ;  /* 0x000000181905d219 */ /* 0x0c1fe400000006ff */
[----:B------:R-:W-:Y:S01]  /*0670*/  @!P5 SHF.L.U64.HI R26, R25, R24, RZ ;  /* 0x00000018191ad219 */ /* 0x000fe200000102ff */
[----:B------:R-:W-:Y:S01]  /*0680*/  VIADD R24, R21, 0x1 ;  /* 0x0000000115187836 */ /* 0x000fe20000000000 */
[----:B------:R-:W-:Y:S02]  /*0690*/  @!P5 LOP3.LUT R6, R5, R6, RZ, 0xfc, !PT ;  /* 0x000000060506d212 */ /* 0x000fe400078efcff */
[----:B------:R-:W-:Y:S02]  /*06a0*/  @!P5 LOP3.LUT R7, R26, R7, RZ, 0xfc, !PT ;  /* 0x000000071a07d212 */ /* 0x000fe400078efcff */
[----:B--2---:R-:W-:Y:S01]  /*06b0*/  ISETP.NE.AND P2, PT, R22, 0x5c, PT ;  /* 0x0000005c1600780c */ /* 0x004fe20003f45270 */
[----:B------:R-:W-:-:S03]  /*06c0*/  IMAD.X R22, RZ, RZ, R12, P1 ;  /* 0x000000ffff167224 */ /* 0x000fc600008e060c */
[----:B------:R-:W-:Y:S02]  /*06d0*/  ISETP.NE.AND P3, PT, R17, 0x1, !P2 ;  /* 0x000000011100780c */ /* 0x000fe40005765270 */
[----:B------:R-:W-:Y:S02]  /*06e0*/  LOP3.LUT R17, R23, 0x3f, RZ, 0xc0, !PT ;  /* 0x0000003f17117812 */ /* 0x000fe400078ec0ff */
[----:B------:R-:W-:Y:S02]  /*06f0*/  LOP3.LUT R4, R22, 0x80000000, RZ, 0xc0, !PT ;  /* 0x8000000016047812 */ /* 0x000fe400078ec0ff */
[----:B------:R-:W-:Y:S02]  /*0700*/  ISETP.NE.U32.AND P1, PT, R17, 0x3f, PT ;  /* 0x0000003f1100780c */ /* 0x000fe40003f25070 */
[----:B---3--:R-:W-:Y:S01]  /*0710*/  ISETP.EQ.AND P4, PT, R20, 0x5c, !P3 ;  /* 0x0000005c1400780c */ /* 0x008fe20005f82270 */
[----:B------:R-:W-:Y:S01]  /*0720*/  @P2 IMAD.MOV R24, RZ, RZ, R21 ;  /* 0x000000ffff182224 */ /* 0x000fe200078e0215 */
[----:B------:R-:W-:-:S02]  /*0730*/  ISETP.NE.AND.EX P1, PT, R4, RZ, PT, P1 ;  /* 0x000000ff0400720c */ /* 0x000fc40003f25310 */
[----:B----4-:R-:W-:Y:S01]  /*0740*/  ISETP.EQ.AND P2, PT, R19, 0x5c, !P4 ;  /* 0x0000005c1300780c */ /* 0x010fe20006742270 */
[----:B------:R-:W-:Y:S01]  /*0750*/  @P3 VIADD R4, R13, 0x1 ;  /* 0x000000010d043836 */ /* 0x000fe20000000000 */
[----:B------:R-:W-:Y:S01]  /*0760*/  ISETP.NE.AND P5, PT, R19, 0x5c, PT ;  /* 0x0000005c1300780c */ /* 0x000fe20003fa5270 */
[----:B------:R-:W-:-:S03]  /*0770*/  @P3 IMAD.MOV.U32 R5, RZ, RZ, 0x1 ;  /* 0x00000001ff053424 */ /* 0x000fc600078e00ff */
[----:B------:R-:W-:-:S04]  /*0780*/  @P3 LOP3.LUT R4, R4, 0x3d, RZ, 0xc0, !PT ;  /* 0x0000003d04043812 */ /* 0x000fc800078ec0ff */
[CC--:B------:R-:W-:Y:S02]  /*0790*/  @P3 SHF.L.U64.HI R26, R5.reuse, R4.reuse, RZ ;  /* 0x00000004051a3219 */ /* 0x0c0fe400000102ff */
[----:B------:R-:W-:Y:S02]  /*07a0*/  @P3 SHF.L.U32 R21, R5, R4, RZ ;  /* 0x0000000405153219 */ /* 0x000fe400000006ff */
[----:B------:R-:W0:Y:S01]  /*07b0*/  @!P1 LDC.64 R4, c[0x0][0x398] ;  /* 0x0000e600ff049b82 */ /* 0x000e220000000a00 */
[----:B------:R-:W-:Y:S01]  /*07c0*/  @P3 LOP3.LUT R7, R26, R7, RZ, 0xfc, !PT ;  /* 0x000000071a073212 */ /* 0x000fe200078efcff */
[----:B------:R-:W-:Y:S01]  /*07d0*/  @P4 IMAD.MOV.U32 R26, RZ, RZ, 0x1 ;  /* 0x00000001ff1a4424 */ /* 0x000fe200078e00ff */
[----:B------:R-:W-:Y:S01]  /*07e0*/  @P3 LOP3.LUT R6, R21, R6, RZ, 0xfc, !PT ;  /* 0x0000000615063212 */ /* 0x000fe200078efcff */
[----:B------:R-:W-:Y:S01]  /*07f0*/  @P4 VIADD R21, R13, 0x2 ;  /* 0x000000020d154836 */ /* 0x000fe20000000000 */
[----:B------:R-:W-:Y:S01]  /*0800*/  ISETP.NE.AND P3, PT, R20, 0x5c, PT ;  /* 0x0000005c1400780c */ /* 0x000fe20003f65270 */
[----:B------:R-:W-:-:S03]  /*0810*/  @P2 IMAD.MOV.U32 R20, RZ, RZ, 0x1 ;  /* 0x00000001ff142424 */ /* 0x000fc600078e00ff */
[----:B------:R-:W-:-:S04]  /*0820*/  @P4 LOP3.LUT R21, R21, 0x3e, RZ, 0xc0, !PT ;  /* 0x0000003e15154812 */ /* 0x000fc800078ec0ff */
[CC--:B------:R-:W-:Y:S02]  /*0830*/  @P4 SHF.L.U32 R25, R26.reuse, R21.reuse, RZ ;  /* 0x000000151a194219 */ /* 0x0c0fe400000006ff */
[----:B------:R-:W-:Y:S02]  /*0840*/  @P4 SHF.L.U64.HI R26, R26, R21, RZ ;  /* 0x000000151a1a4219 */ /* 0x000fe400000102ff */
[----:B------:R-:W-:Y:S02]  /*0850*/  @!P1 SHF.R.U64 R21, R23, 0x3, R22 ;  /* 0x0000000317159819 */ /* 0x000fe40000001216 */
[----:B------:R-:W-:Y:S02]  /*0860*/  @P4 LOP3.LUT R6, R25, R6, RZ, 0xfc, !PT ;  /* 0x0000000619064212 */ /* 0x000fe400078efcff */
[----:B------:R-:W-:Y:S02]  /*0870*/  @!P1 LOP3.LUT R21, R21, 0xfffffff8, RZ, 0xc0, !PT ;  /* 0xfffffff815159812 */ /* 0x000fe400078ec0ff */
[----:B------:R-:W-:-:S02]  /*0880*/  @P4 LOP3.LUT R7, R26, R7, RZ, 0xfc, !PT ;  /* 0x000000071a074212 */ /* 0x000fc400078efcff */
[----:B0-----:R-:W-:Y:S01]  /*0890*/  @!P1 IADD3 R4, P4, PT, R21, R4, RZ ;  /* 0x0000000415049210 */ /* 0x001fe20007f9e0ff */
[----:B------:R-:W-:Y:S01]  /*08a0*/  VIADD R21, R24, 0x1 ;  /* 0x0000000118157836 */ /* 0x000fe20000000000 */
[----:B------:R-:W-:Y:S01]  /*08b0*/  @!P1 SHF.R.U32.HI R22, RZ, 0x3, R22 ;  /* 0x00000003ff169819 */ /* 0x000fe20000011616 */
[----:B------:R-:W-:Y:S01]  /*08c0*/  @P3 IMAD.MOV R21, RZ, RZ, R24 ;  /* 0x000000ffff153224 */ /* 0x000fe200078e0218 */
[----:B------:R-:W-:Y:S02]  /*08d0*/  IADD3 R13, P3, PT, R13, 0x4, RZ ;  /* 0x000000040d0d7810 */ /* 0x000fe40007f7e0ff */
[----:B------:R-:W-:Y:S02]  /*08e0*/  @!P1 LOP3.LUT R22, R22, 0x1fffffff, RZ, 0xc0, !PT ;  /* 0x1fffffff16169812 */ /* 0x000fe400078ec0ff */
[----:B------:R-:W-:Y:S01]  /*08f0*/  IADD3 R19, P6, PT, R13, -R14, RZ ;  /* 0x8000000e0d137210 */ /* 0x000fe20007fde0ff */
[----:B------:R-:W-:Y:S01]  /*0900*/  IMAD.X R12, RZ, RZ, R12, P3 ;  /* 0x000000ffff0c7224 */ /* 0x000fe200018e060c */
[-C--:B------:R-:W-:Y:S01]  /*0910*/  @P2 SHF.L.U32 R23, R20, R17.reuse, RZ ;  /* 0x0000001114172219 */ /* 0x080fe200000006ff */
[----:B------:R-:W-:Y:S01]  /*0920*/  @!P1 IMAD.X R5, R22, 0x1, R5, P4 ;  /* 0x0000000116059824 */ /* 0x000fe200020e0605 */
[----:B------:R-:W-:Y:S01]  /*0930*/  ISETP.NE.U32.AND P3, PT, R19, RZ, PT ;  /* 0x000000ff1300720c */ /* 0x000fe20003f65070 */
[----:B------:R-:W-:Y:S01]  /*0940*/  IMAD.X R19, R12, 0x1, ~R15, P6 ;  /* 0x000000010c137824 */ /* 0x000fe200030e0e0f */
[----:B------:R-:W-:Y:S01]  /*0950*/  @P2 SHF.L.U64.HI R20, R20, R17, RZ ;  /* 0x0000001114142219 */ /* 0x000fe200000102ff */
[----:B------:R-:W-:Y:S01]  /*0960*/  VIADD R17, R21, 0x1 ;  /* 0x0000000115117836 */ /* 0x000fe20000000000 */
[----:B------:R-:W-:Y:S01]  /*0970*/  ISETP.NE.AND P4, PT, R18, 0x5c, PT ;  /* 0x0000005c1200780c */ /* 0x000fe20003f85270 */
[----:B------:R-:W-:Y:S01]  /*0980*/  @P5 IMAD.MOV R17, RZ, RZ, R21 ;  /* 0x000000ffff115224 */ /* 0x000fe200078e0215 */
[----:B------:R-:W-:-:S02]  /*0990*/  ISETP.NE.AND.EX P3, PT, R19, RZ, PT, P3 ;  /* 0x000000ff1300720c */ /* 0x000fc40003f65330 */
[----:B------:R-:W-:Y:S01]  /*09a0*/  @P2 LOP3.LUT R6, R23, R6, RZ, 0xfc, !PT ;  /* 0x0000000617062212 */ /* 0x000fe200078efcff */
[----:B------:R-:W-:Y:S01]  /*09b0*/  VIADD R21, R17, 0x1 ;  /* 0x0000000111157836 */ /* 0x000fe20000000000 */
[----:B------:R-:W-:Y:S02]  /*09c0*/  @P2 LOP3.LUT R7, R20, R7, RZ, 0xfc, !PT ;  /* 0x0000000714072212 */ /* 0x000fe400078efcff */
[----:B------:R-:W-:-:S03]  /*09d0*/  ISETP.EQ.AND P2, PT, R18, 0x5c, !P2 ;  /* 0x0000005c1200780c */ /* 0x000fc60005742270 */
[----:B------:R0:W-:Y:S02]  /*09e0*/  @!P1 STG.E.64 desc[UR4][R4.64], R6 ;  /* 0x0000000604009986 */ /* 0x0001e4000c101b04 */
[--C-:B------:R-:W-:Y:S01]  /*09f0*/  @P4 IMAD.MOV R21, RZ, RZ, R17.reuse ;  /* 0x000000ffff154224 */ /* 0x100fe200078e0211 */
[----:B0-----:R-:W-:Y:S02]  /*0a00*/  SEL R4, RZ, 0x1, !P2 ;  /* 0x00000001ff047807 */ /* 0x001fe40005000000 */
[----:B------:R-:W-:Y:S02]  /*0a10*/  @!P1 CS2R R6, SRZ ;  /* 0x0000000000069805 */ /* 0x000fe4000001ff00 */
[----:B------:R-:W-:Y:S01]  /*0a20*/  PRMT R17, R4, 0x7610, R17 ;  /* 0x0000761004117816 */ /* 0x000fe20000000011 */
[----:B------:R-:W-:Y:S06]  /*0a30*/  @P3 BRA `(.L_x_6) ;  /* 0xfffffff800dc3947 */ /* 0x000fec000383ffff */
.L_x_5:
[----:B------:R-:W-:Y:S05]  /*0a40*/  BSYNC.RECONVERGENT B1 ;  /* 0x0000000000017941 */ /* 0x000fea0003800200 */
.L_x_4:
[----:B------:R-:W-:Y:S05]  /*0a50*/  @!P0 BRA `(.L_x_3) ;  /* 0x0000000000a88947 */ /* 0x000fea0003800000 */
[----:B------:R-:W-:-:S05]  /*0a60*/  IADD3 R16, P0, PT, RZ, -R16, RZ ;  /* 0x80000010ff107210 */ /* 0x000fca0007f1e0ff */
[----:B------:R-:W-:-:S08]  /*0a70*/  IMAD.X R15, RZ, RZ, -0x1, P0 ;  /* 0xffffffffff0f7424 */ /* 0x000fd000000e06ff */
.L_x_9:
[----:B0-----:R-:W-:-:S04]  /*0a80*/  IADD3 R2, P0, PT, R13, UR8, RZ ;  /* 0x000000080d027c10 */ /* 0x001fc8000ff1e0ff */
[----:B------:R-:W-:-:S05]  /*0a90*/  IADD3.X R3, PT, PT, R12, UR9, RZ, P0, !PT ;  /* 0x000000090c037c10 */ /* 0x000fca00087fe4ff */
[----:B------:R0:W2:Y:S01]  /*0aa0*/  LDG.E.U8 R2, desc[UR4][R2.64] ;  /* 0x0000000402027981 */ /* 0x0000a2000c1e1100 */
[----:B-----5:R-:W-:Y:S01]  /*0ab0*/  LOP3.LUT R17, R17, 0xff, RZ, 0xc0, !PT ;  /* 0x000000ff11117812 */ /* 0x020fe200078ec0ff */
[----:B------:R-:W-:Y:S01]  /*0ac0*/  BSSY.RECONVERGENT B1, `(.L_x_7) ;  /* 0x000001d000017945 */ /* 0x000fe20003800200 */
[----:B------:R-:W-:Y:S01]  /*0ad0*/  LOP3.LUT R4, R13, 0x3f, RZ, 0xc0, !PT ;  /* 0x0000003f0d047812 */ /* 0x000fe200078ec0ff */
[----:B------:R-:W-:Y:S01]  /*0ae0*/  VIADD R14, R21, 0x1 ;  /* 0x00000001150e7836 */ /* 0x000fe20000000000 */
[----:B------:R-:W-:Y:S02]  /*0af0*/  ISETP.NE.AND P3, PT, R17, 0x1, PT ;  /* 0x000000011100780c */ /* 0x000fe40003f65270 */
[----:B------:R-:W-:Y:S02]  /*0b00*/  LOP3.LUT R5, R12, 0x80000000, RZ, 0xc0, !PT ;  /* 0x800000000c057812 */ /* 0x000fe400078ec0ff */
[----:B------:R-:W-:Y:S02]  /*0b10*/  ISETP.NE.U32.AND P1, PT, R4, 0x3f, PT ;  /* 0x0000003f0400780c */ /* 0x000fe40003f25070 */
[----:B------:R-:W-:-:S02]  /*0b20*/  IADD3 R16, P5, PT, R16, 0x1, RZ ;  /* 0x0000000110107810 */ /* 0x000fc40007fbe0ff */
[----:B------:R-:W-:Y:S02]  /*0b30*/  ISETP.NE.AND.EX P1, PT, R5, RZ, PT, P1 ;  /* 0x000000ff0500720c */ /* 0x000fe40003f25310 */
[----:B------:R-:W-:Y:S01]  /*0b40*/  ISETP.NE.U32.AND P0, PT, R16, RZ, PT ;  /* 0x000000ff1000720c */ /* 0x000fe20003f05070 */
[----:B------:R-:W-:Y:S02]  /*0b50*/  IMAD.X R15, RZ, RZ, R15, P5 ;  /* 0x000000ffff0f7224 */ /* 0x000fe400028e060f */
[----:B------:R-:W-:-:S05]  /*0b60*/  @!P3 IMAD.MOV.U32 R19, RZ, RZ, 0x1 ;  /* 0x00000001ff13b424 */ /* 0x000fca00078e00ff */
[CC--:B0-----:R-:W-:Y:S02]  /*0b70*/  @!P3 SHF.L.U32 R3, R19.reuse, R4.reuse, RZ ;  /* 0x000000041303b219 */ /* 0x0c1fe400000006ff */
[----:B------:R-:W-:Y:S02]  /*0b80*/  @!P3 SHF.L.U64.HI R4, R19, R4, RZ ;  /* 0x000000041304b219 */ /* 0x000fe400000102ff */
[----:B------:R-:W-:Y:S02]  /*0b90*/  @!P3 LOP3.LUT R6, R3, R6, RZ, 0xfc, !PT ;  /* 0x000000060306b212 */ /* 0x000fe400078efcff */
[----:B------:R-:W-:Y:S02]  /*0ba0*/  @!P3 LOP3.LUT R7, R4, R7, RZ, 0xfc, !PT ;  /* 0x000000070407b212 */ /* 0x000fe400078efcff */
[----:B--2---:R-:W-:-:S04]  /*0bb0*/  ISETP.NE.AND P4, PT, R2, 0x5c, PT ;  /* 0x0000005c0200780c */ /* 0x004fc80003f85270 */
[----:B------:R-:W-:-:S09]  /*0bc0*/  ISETP.NE.AND P2, PT, R17, 0x1, !P4 ;  /* 0x000000011100780c */ /* 0x000fd20006745270 */
[----:B------:R-:W-:Y:S01]  /*0bd0*/  @P4 IMAD.MOV R14, RZ, RZ, R21 ;  /* 0x000000ffff0e4224 */ /* 0x000fe200078e0215 */
[----:B------:R-:W-:Y:S06]  /*0be0*/  @P1 BRA `(.L_x_8) ;  /* 0x0000000000281947 */ /* 0x000fec0003800000 */
[----:B------:R-:W-:Y:S01]  /*0bf0*/  SHF.R.U64 R2, R13, 0x3, R12 ;  /* 0x000000030d027819 */ /* 0x000fe2000000120c */
[----:B------:R-:W-:Y:S01]  /*0c00*/  IMAD.MOV.U32 R4, RZ, RZ, R6 ;  /* 0x000000ffff047224 */ /* 0x000fe200078e0006 */
[----:B------:R-:W-:Y:S01]  /*0c10*/  SHF.R.U32.HI R3, RZ, 0x3, R12 ;  /* 0x00000003ff037819 */ /* 0x000fe2000001160c */
[----:B------:R-:W-:Y:S01]  /*0c20*/  IMAD.MOV.U32 R5, RZ, RZ, R7 ;  /* 0x000000ffff057224 */ /* 0x000fe200078e0007 */
[----:B------:R-:W-:Y:S02]  /*0c30*/  LOP3.LUT R2, R2, 0xfffffff8, RZ, 0xc0, !PT ;  /* 0xfffffff802027812 */ /* 0x000fe400078ec0ff */
[----:B------:R-:W-:Y:S02]  /*0c40*/  CS2R R6, SRZ ;  /* 0x0000000000067805 */ /* 0x000fe4000001ff00 */
[----:B------:R-:W-:Y:S02]  /*0c50*/  LOP3.LUT R3, R3, 0x1fffffff, RZ, 0xc0, !PT ;  /* 0x1fffffff03037812 */ /* 0x000fe400078ec0ff */
[----:B------:R-:W-:-:S04]  /*0c60*/  IADD3 R2, P1, PT, R2, UR10, RZ ;  /* 0x0000000a02027c10 */ /* 0x000fc8000ff3e0ff */
[----:B------:R-:W-:-:S05]  /*0c70*/  IADD3.X R3, PT, PT, R3, UR11, RZ, P1, !PT ;  /* 0x0000000b03037c10 */ /* 0x000fca0008ffe4ff */
[----:B------:R0:W-:Y:S04]  /*0c80*/  STG.E.64 desc[UR4][R2.64], R4 ;  /* 0x0000000402007986 */ /* 0x0001e8000c101b04 */
.L_x_8:
[----:B------:R-:W-:Y:S05]  /*0c90*/  BSYNC.RECONVERGENT B1 ;  /* 0x0000000000017941 */ /* 0x000fea0003800200 */
.L_x_7:
[----:B------:R-:W-:Y:S01]  /*0ca0*/  ISETP.NE.AND.EX P0, PT, R15, RZ, PT, P0 ;  /* 0x000000ff0f00720c */ /* 0x000fe20003f05300 */
[----:B------:R-:W-:Y:S01]  /*0cb0*/  IMAD.MOV.U32 R21, RZ, RZ, R14 ;  /* 0x000000ffff157224 */ /* 0x000fe200078e000e */
[----:B------:R-:W-:Y:S02]  /*0cc0*/  IADD3 R13, P1, PT, R13, 0x1, RZ ;  /* 0x000000010d0d7810 */ /* 0x000fe40007f3e0ff */
[----:B------:R-:W-:-:S03]  /*0cd0*/  SEL R17, RZ, 0x1, !P2 ;  /* 0x00000001ff117807 */ /* 0x000fc60005000000 */
[----:B------:R-:W-:-:S06]  /*0ce0*/  IMAD.X R12, RZ, RZ, R12, P1 ;  /* 0x000000ffff0c7224 */ /* 0x000fcc00008e060c */
[----:B------:R-:W-:Y:S05]  /*0cf0*/  @P0 BRA `(.L_x_9) ;  /* 0xfffffffc00600947 */ /* 0x000fea000383ffff */
.L_x_3:
[----:B------:R-:W-:Y:S05]  /*0d00*/  BSYNC.RECONVERGENT B0 ;  /* 0x0000000000007941 */ /* 0x000fea0003800200 */
.L_x_2:
[----:B0-----:R-:W0:Y:S01]  /*0d10*/  LDC.64 R4, c[0x0][0x388] ;  /* 0x0000e200ff047b82 */ /* 0x001e220000000a00 */
[----:B------:R-:W-:Y:S01]  /*0d20*/  BSSY.RECONVERGENT B0, `(.L_x_10) ;  /* 0x0000017000007945 */ /* 0x000fe20003800200 */
[----:B------:R-:W-:Y:S02]  /*0d30*/  ISETP.NE.AND P2, PT, R21, R0, PT ;  /* 0x000000001500720c */ /* 0x000fe40003f45270 */
[----:B0-----:R-:W-:-:S04]  /*0d40*/  ISETP.GE.U32.AND P0, PT, R11, R4, PT ;  /* 0x000000040b00720c */ /* 0x001fc80003f06070 */
[----:B------:R-:W-:-:S13]  /*0d50*/  ISETP.GE.AND.EX P0, PT, R10, R5, PT, P0 ;  /* 0x000000050a00720c */ /* 0x000fda0003f06300 */
[----:B------:R-:W-:Y:S05]  /*0d60*/  @!P0 BRA `(.L_x_11) ;  /* 0x0000000000488947 */ /* 0x000fea0003800000 */
[----:B------:R-:W-:Y:S02]  /*0d70*/  IADD3 R3, P1, PT, R4, -0x1, RZ ;  /* 0xffffffff04037810 */ /* 0x000fe40007f3e0ff */
[----:B------:R-:W-:Y:S02]  /*0d80*/  ISETP.GE.U32.AND P0, PT, R9, R4, PT ;  /* 0x000000040900720c */ /* 0x000fe40003f06070 */
[----:B------:R-:W-:Y:S02]  /*0d90*/  LOP3.LUT R0, R3, 0x3f, RZ, 0xc0, !PT ;  /* 0x0000003f03007812 */ /* 0x000fe400078ec0ff */
[----:B------:R-:W-:Y:S02]  /*0da0*/  IADD3.X R2, PT, PT, R5, -0x1, RZ, P1, !PT ;  /* 0xffffffff05027810 */ /* 0x000fe40000ffe4ff */
[----:B------:R-:W-:Y:S02]  /*0db0*/  ISETP.GE.AND.EX P1, PT, R8, R5, PT, P0 ;  /* 0x000000050800720c */ /* 0x000fe40003f26300 */
[----:B------:R-:W-:-:S02]  /*0dc0*/  ISETP.EQ.U32.AND P0, PT, R0, 0x3f, PT ;  /* 0x0000003f0000780c */ /* 0x000fc40003f02070 */
[----:B------:R-:W-:-:S04]  /*0dd0*/  LOP3.LUT R0, R2, 0x80000000, RZ, 0xc0, !PT ;  /* 0x8000000002007812 */ /* 0x000fc800078ec0ff */
[----:B------:R-:W-:-:S13]  /*0de0*/  ISETP.EQ.OR.EX P0, PT, R0, RZ, P1, P0 ;  /* 0x000000ff0000720c */ /* 0x000fda0000f02700 */
[----:B------:R-:W-:Y:S05]  /*0df0*/  @P0 BRA `(.L_x_11) ;  /* 0x0000000000240947 */ /* 0x000fea0003800000 */
[----:B------:R-:W0:Y:S01]  /*0e00*/  LDC.64 R4, c[0x0][0x398] ;  /* 0x0000e600ff047b82 */ /* 0x000e220000000a00 */
[----:B------:R-:W-:-:S04]  /*0e10*/  SHF.R.S32.HI R0, RZ, 0x1f, R2 ;  /* 0x0000001fff007819 */ /* 0x000fc80000011402 */
[----:B------:R-:W-:-:S05]  /*0e20*/  LEA.HI R0, P0, R0, R3, RZ, 0x6 ;  /* 0x0000000300007211 */ /* 0x000fca00078130ff */
[----:B------:R-:W-:-:S05]  /*0e30*/  IMAD.X R3, RZ, RZ, R2, P0 ;  /* 0x000000ffff037224 */ /* 0x000fca00000e0602 */
[--C-:B------:R-:W-:Y:S02]  /*0e40*/  SHF.R.S64 R0, R0, 0x6, R3.reuse ;  /* 0x0000000600007819 */ /* 0x100fe40000001003 */
[----:B------:R-:W-:Y:S02]  /*0e50*/  SHF.R.S32.HI R3, RZ, 0x6, R3 ;  /* 0x00000006ff037819 */ /* 0x000fe40000011403 */
[----:B0-----:R-:W-:-:S04]  /*0e60*/  LEA R2, P0, R0, R4, 0x3 ;  /* 0x0000000400027211 */ /* 0x001fc800078018ff */
[----:B------:R-:W-:-:S05]  /*0e70*/  LEA.HI.X R3, R0, R5, R3, 0x3, P0 ;  /* 0x0000000500037211 */ /* 0x000fca00000f1c03 */
[----:B------:R0:W-:Y:S04]  /*0e80*/  STG.E.64 desc[UR4][R2.64], R6 ;  /* 0x0000000602007986 */ /* 0x0001e8000c101b04 */
.L_x_11:
[----:B------:R-:W-:Y:S05]  /*0e90*/  BSYNC.RECONVERGENT B0 ;  /* 0x0000000000007941 */ /* 0x000fea0003800200 */
.L_x_10:
[----:B------:R-:W-:Y:S05]  /*0ea0*/  @P2 EXIT ;  /* 0x000000000000294d */ /* 0x000fea0003800000 */
[----:B------:R-:W-:Y:S01]  /*0eb0*/  MOV R0, 0x0 ;  /* 0x0000000000007802 */ /* 0x000fe20000000f00 */
[----:B------:R-:W1:Y:S01]  /*0ec0*/  LDCU.64 UR4, c[0x4][0x10] ;  /* 0x01000200ff0477ac */ /* 0x000e620008000a00 */
[----:B------:R-:W-:Y:S02]  /*0ed0*/  IMAD.MOV.U32 R8, RZ, RZ, 0x27 ;  /* 0x00000027ff087424 */ /* 0x000fe400078e00ff */
[----:B0-----:R0:W2:Y:S01]  /*0ee0*/  LDC.64 R2, c[0x4][R0] ;  /* 0x0100000000027b82 */ /* 0x0010a20000000a00 */
[----:B------:R-:W3:Y:S01]  /*0ef0*/  LDCU.64 UR6, c[0x4][0x18] ;  /* 0x01000300ff0677ac */ /* 0x000ee20008000a00 */
[----:B------:R-:W-:Y:S02]  /*0f00*/  IMAD.MOV.U32 R12, RZ, RZ, 0x1 ;  /* 0x00000001ff0c7424 */ /* 0x000fe400078e00ff */
[----:B------:R-:W-:Y:S01]  /*0f10*/  IMAD.MOV.U32 R13, RZ, RZ, RZ ;  /* 0x000000ffff0d7224 */ /* 0x000fe200078e00ff */
[----:B------:R-:W4:Y:S01]  /*0f20*/  LDCU.64 UR8, c[0x4][0x8] ;  /* 0x01000100ff0877ac */ /* 0x000f220008000a00 */
[----:B-1----:R-:W-:-:S02]  /*0f30*/  IMAD.U32 R4, RZ, RZ, UR4 ;  /* 0x00000004ff047e24 */ /* 0x002fc4000f8e00ff */
[----:B------:R-:W-:Y:S02]  /*0f40*/  IMAD.U32 R5, RZ, RZ, UR5 ;  /* 0x00000005ff057e24 */ /* 0x000fe4000f8e00ff */
[----:B---3--:R-:W-:Y:S02]  /*0f50*/  IMAD.U32 R6, RZ, RZ, UR6 ;  /* 0x00000006ff067e24 */ /* 0x008fe4000f8e00ff */
[----:B------:R-:W-:Y:S02]  /*0f60*/  IMAD.U32 R7, RZ, RZ, UR7 ;  /* 0x00000007ff077e24 */ /* 0x000fe4000f8e00ff */
[----:B----4-:R-:W-:Y:S02]  /*0f70*/  IMAD.U32 R10, RZ, RZ, UR8 ;  /* 0x00000008ff0a7e24 */ /* 0x010fe4000f8e00ff */
[----:B0-----:R-:W-:-:S07]  /*0f80*/  IMAD.U32 R11, RZ, RZ, UR9 ;  /* 0x00000009ff0b7e24 */ /* 0x001fce000f8e00ff */
[----:B------:R-:W-:-:S07]  /*0f90*/  LEPC R20, `(.L_x_12) ;  /* 0x000000001014794e */ /* 0x000fce0000000000 */
[----:B--2--5:R-:W-:Y:S05]  /*0fa0*/  CALL.ABS.NOINC R2 ;  /* 0x0000000002007343 */ /* 0x024fea0003c00000 */
.L_x_12:
[----:B------:R-:W-:Y:S05]  /*0fb0*/  EXIT ;  /* 0x000000000000794d */ /* 0x000fea0003800000 */
        .weak           $__internal_0_$__cuda_sm20_div_s64
        .type           $__internal_0_$__cuda_sm20_div_s64,@function
        .size           $__internal_0_$__cuda_sm20_div_s64,(.L_x_14 - $__internal_0_$__cuda_sm20_div_s64)
$__internal_0_$__cuda_sm20_div_s64:
[-C--:B------:R-:W-:Y:S02]  /*0fc0*/  IADD3 R2, P1, PT, RZ, -R5.reuse, RZ ;  /* 0x80000005ff027210 */ /* 0x080fe40007f3e0ff */
[----:B------:R-:W-:Y:S02]  /*0fd0*/  ISETP.GE.AND P0, PT, R4, RZ, PT ;  /* 0x000000ff0400720c */ /* 0x000fe40003f06270 */
[----:B------:R-:W-:Y:S01]  /*0fe0*/  ISETP.GE.AND P3, PT, R7, RZ, PT ;  /* 0x000000ff0700720c */ /* 0x000fe20003f66270 */
[----:B------:R-:W-:Y:S01]  /*0ff0*/  IMAD.X R3, RZ, RZ, ~R4, P1 ;  /* 0x000000ffff037224 */ /* 0x000fe200008e0e04 */
[----:B------:R-:W-:-:S04]  /*1000*/  SEL R2, R2, R5, !P0 ;  /* 0x0000000502027207 */ /* 0x000fc80004000000 */
[----:B------:R-:W-:-:S04]  /*1010*/  SEL R3, R3, R4, !P0 ;  /* 0x0000000403037207 */ /* 0x000fc80004000000 */
[----:B------:R-:W0:Y:S08]  /*1020*/  I2F.U64.RP R8, R2 ;  /* 0x0000000200087312 */ /* 0x000e300000309000 */
[----:B0-----:R-:W0:Y:S02]  /*1030*/  MUFU.RCP R8, R8 ;  /* 0x0000000800087308 */ /* 0x001e240000001000 */
[----:B0-----:R-:W-:-:S06]  /*1040*/  VIADD R10, R8, 0x1ffffffe ;  /* 0x1ffffffe080a7836 */ /* 0x001fcc0000000000 */
[----:B------:R-:W0:Y:S02]  /*1050*/  F2I.U64.TRUNC R10, R10 ;  /* 0x0000000a000a7311 */ /* 0x000e24000020d800 */
[----:B0-----:R-:W-:-:S04]  /*1060*/  IMAD.WIDE.U32 R12, R10, R2, RZ ;  /* 0x000000020a0c7225 */ /* 0x001fc800078e00ff */
[----:B------:R-:W-:Y:S01]  /*1070*/  IMAD R13, R10, R3, R13 ;  /* 0x000000030a0d7224 */ /* 0x000fe200078e020d */
[----:B------:R-:W-:-:S03]  /*1080*/  IADD3 R15, P0, PT, RZ, -R12, RZ ;  /* 0x8000000cff0f7210 */ /* 0x000fc60007f1e0ff */
[----:B------:R-:W-:Y:S02]  /*1090*/  IMAD R13, R11, R2, R13 ;  /* 0x000000020b0d7224 */ /* 0x000fe400078e020d */
[----:B------:R-:W-:-:S04]  /*10a0*/  IMAD.HI.U32 R12, R10, R15, RZ ;  /* 0x0000000f0a0c7227 */ /* 0x000fc800078e00ff */
[----:B------:R-:W-:Y:S02]  /*10b0*/  IMAD.X R17, RZ, RZ, ~R13, P0 ;  /* 0x000000ffff117224 */ /* 0x000fe400000e0e0d */
[----:B------:R-:W-:Y:S02]  /*10c0*/  IMAD.MOV.U32 R13, RZ, RZ, R10 ;  /* 0x000000ffff0d7224 */ /* 0x000fe400078e000a */
[-C--:B------:R-:W-:Y:S02]  /*10d0*/  IMAD R19, R11, R17.reuse, RZ ;  /* 0x000000110b137224 */ /* 0x080fe400078e02ff */
[----:B------:R-:W-:-:S04]  /*10e0*/  IMAD.WIDE.U32 R12, P0, R10, R17, R12 ;  /* 0x000000110a0c7225 */ /* 0x000fc8000780000c */
[----:B------:R-:W-:-:S04]  /*10f0*/  IMAD.HI.U32 R17, R11, R17, RZ ;  /* 0x000000110b117227 */ /* 0x000fc800078e00ff */
[----:B------:R-:W-:-:S04]  /*1100*/  IMAD.HI.U32 R12, P1, R11, R15, R12 ;  /* 0x0000000f0b0c7227 */ /* 0x000fc8000782000c */
[----:B------:R-:W-:Y:S01]  /*1110*/  IMAD.X R8, R17, 0x1, R11, P0 ;  /* 0x0000000111087824 */ /* 0x000fe200000e060b */
[----:B------:R-:W-:-:S04]  /*1120*/  IADD3 R13, P2, PT, R19, R12, RZ ;  /* 0x0000000c130d7210 */ /* 0x000fc80007f5e0ff */
[----:B------:R-:W-:Y:S01]  /*1130*/  IADD3.X R15, PT, PT, RZ, RZ, R8, P2, P1 ;  /* 0x000000ffff0f7210 */ /* 0x000fe200017e2408 */
[----:B------:R-:W-:-:S04]  /*1140*/  IMAD.WIDE.U32 R10, R13, R2, RZ ;  /* 0x000000020d0a7225 */ /* 0x000fc800078e00ff */
[----:B------:R-:W-:Y:S01]  /*1150*/  IMAD R8, R13, R3, R11 ;  /* 0x000000030d087224 */ /* 0x000fe200078e020b */
[----:B------:R-:W-:Y:S02]  /*1160*/  IADD3 R17, P0, PT, RZ, -R10, RZ ;  /* 0x8000000aff117210 */ /* 0x000fe40007f1e0ff */
[----:B------:R-:W-:Y:S01]  /*1170*/  IADD3 R11, P4, PT, RZ, -R6, RZ ;  /* 0x80000006ff0b7210 */ /* 0x000fe20007f9e0ff */
[----:B------:R-:W-:Y:S02]  /*1180*/  IMAD R8, R15, R2, R8 ;  /* 0x000000020f087224 */ /* 0x000fe400078e0208 */
[----:B------:R-:W-:Y:S01]  /*1190*/  IMAD.HI.U32 R12, R13, R17, RZ ;  /* 0x000000110d0c7227 */ /* 0x000fe200078e00ff */
[----:B------:R-:W-:-:S03]  /*11a0*/  SEL R6, R11, R6, !P3 ;  /* 0x000000060b067207 */ /* 0x000fc60005800000 */
[----:B------:R-:W-:Y:S02]  /*11b0*/  IMAD.X R8, RZ, RZ, ~R8, P0 ;  /* 0x000000ffff087224 */ /* 0x000fe400000e0e08 */
[----:B------:R-:W-:Y:S02]  /*11c0*/  IMAD.MOV.U32 R11, RZ, RZ, RZ ;  /* 0x000000ffff0b7224 */ /* 0x000fe400078e00ff */
[----:B------:R-:W-:-:S04]  /*11d0*/  IMAD.WIDE.U32 R12, P0, R13, R8, R12 ;  /* 0x000000080d0c7225 */ /* 0x000fc8000780000c */
[C---:B------:R-:W-:Y:S02]  /*11e0*/  IMAD R10, R15.reuse, R8, RZ ;  /* 0x000000080f0a7224 */ /* 0x040fe400078e02ff */
[----:B------:R-:W-:-:S04]  /*11f0*/  IMAD.HI.U32 R13, P1, R15, R17, R12 ;  /* 0x000000110f0d7227 */ /* 0x000fc8000782000c */
[----:B------:R-:W-:Y:S01]  /*1200*/  IMAD.X R12, RZ, RZ, ~R7, P4 ;  /* 0x000000ffff0c7224 */ /* 0x000fe200020e0e07 */
[----:B------:R-:W-:Y:S01]  /*1210*/  IADD3 R13, P2, PT, R10, R13, RZ ;  /* 0x0000000d0a0d7210 */ /* 0x000fe20007f5e0ff */
[----:B------:R-:W-:-:S03]  /*1220*/  IMAD.HI.U32 R8, R15, R8, RZ ;  /* 0x000000080f087227 */ /* 0x000fc600078e00ff */
[-C--:B------:R-:W-:Y:S01]  /*1230*/  SEL R12, R12, R7.reuse, !P3 ;  /* 0x000000070c0c7207 */ /* 0x080fe20005800000 */
[----:B------:R-:W-:Y:S01]  /*1240*/  IMAD.HI.U32 R10, R13, R6, RZ ;  /* 0x000000060d0a7227 */ /* 0x000fe200078e00ff */
[----:B------:R-:W-:-:S03]  /*1250*/  LOP3.LUT R7, R4, R7, RZ, 0x3c, !PT ;  /* 0x0000000704077212 */ /* 0x000fc600078e3cff */
[----:B------:R-:W-:Y:S02]  /*1260*/  IMAD.X R15, R8, 0x1, R15, P0 ;  /* 0x00000001080f7824 */ /* 0x000fe400000e060f */
[----:B------:R-:W-:-:S03]  /*1270*/  IMAD.WIDE.U32 R10, R13, R12, R10 ;  /* 0x0000000c0d0a7225 */ /* 0x000fc600078e000a */
[----:B------:R-:W-:-:S05]  /*1280*/  IADD3.X R15, PT, PT, RZ, RZ, R15, P2, P1 ;  /* 0x000000ffff0f7210 */ /* 0x000fca00017e240f */
[C---:B------:R-:W-:Y:S02]  /*1290*/  IMAD R13, R15.reuse, R12, RZ ;  /* 0x0000000c0f0d7224 */ /* 0x040fe400078e02ff */
[----:B------:R-:W-:-:S04]  /*12a0*/  IMAD.HI.U32 R10, P0, R15, R6, R10 ;  /* 0x000000060f0a7227 */ /* 0x000fc8000780000a */
[----:B------:R-:W-:Y:S01]  /*12b0*/  IMAD.HI.U32 R8, R15, R12, RZ ;  /* 0x0000000c0f087227 */ /* 0x000fe200078e00ff */
[----:B------:R-:W-:-:S03]  /*12c0*/  IADD3 R13, P1, PT, R13, R10, RZ ;  /* 0x0000000a0d0d7210 */ /* 0x000fc60007f3e0ff */
[----:B------:R-:W-:Y:S02]  /*12d0*/  IMAD.X R8, RZ, RZ, R8, P0 ;  /* 0x000000ffff087224 */ /* 0x000fe400000e0608 */
[----:B------:R-:W-:-:S04]  /*12e0*/  IMAD.WIDE.U32 R10, R13, R2, RZ ;  /* 0x000000020d0a7225 */ /* 0x000fc800078e00ff */
[----:B------:R-:W-:Y:S01]  /*12f0*/  IMAD.X R15, RZ, RZ, R8, P1 ;  /* 0x000000ffff0f7224 */ /* 0x000fe200008e0608 */
[----:B------:R-:W-:Y:S01]  /*1300*/  IADD3 R17, P1, PT, -R10, R6, RZ ;  /* 0x000000060a117210 */ /* 0x000fe20007f3e1ff */
[C---:B------:R-:W-:Y:S02]  /*1310*/  IMAD R8, R13.reuse, R3, R11 ;  /* 0x000000030d087224 */ /* 0x040fe400078e020b */
[----:B------:R-:W-:Y:S01]  /*1320*/  VIADD R6, R13, 0x1 ;  /* 0x000000010d067836 */ /* 0x000fe20000000000 */
[-C--:B------:R-:W-:Y:S01]  /*1330*/  ISETP.GE.U32.AND P0, PT, R17, R2.reuse, PT ;  /* 0x000000021100720c */ /* 0x080fe20003f06070 */
[----:B------:R-:W-:-:S04]  /*1340*/  IMAD R8, R15, R2, R8 ;  /* 0x000000020f087224 */ /* 0x000fc800078e0208 */
[----:B------:R-:W-:Y:S01]  /*1350*/  IMAD.X R19, R12, 0x1, ~R8, P1 ;  /* 0x000000010c137824 */ /* 0x000fe200008e0e08 */
[----:B------:R-:W-:-:S04]  /*1360*/  IADD3 R11, P1, PT, R17, -R2, RZ ;  /* 0x80000002110b7210 */ /* 0x000fc80007f3e0ff */
[C---:B------:R-:W-:Y:S01]  /*1370*/  ISETP.GE.U32.AND.EX P0, PT, R19.reuse, R3, PT, P0 ;  /* 0x000000031300720c */ /* 0x040fe20003f06100 */
[----:B------:R-:W-:Y:S01]  /*1380*/  IMAD.X R15, R19, 0x1, ~R3, P1 ;  /* 0x00000001130f7824 */ /* 0x000fe200008e0e03 */
[----:B------:R-:W-:Y:S02]  /*1390*/  ISETP.GE.AND P1, PT, R7, RZ, PT ;  /* 0x000000ff0700720c */ /* 0x000fe40003f26270 */
[----:B------:R-:W-:Y:S02]  /*13a0*/  SEL R11, R11, R17, P0 ;  /* 0x000000110b0b7207 */ /* 0x000fe40000000000 */
[----:B------:R-:W-:Y:S02]  /*13b0*/  SEL R13, R6, R13, P0 ;  /* 0x0000000d060d7207 */ /* 0x000fe40000000000 */
[----:B------:R-:W-:Y:S02]  /*13c0*/  SEL R15, R15, R19, P0 ;  /* 0x000000130f0f7207 */ /* 0x000fe40000000000 */
[----:B------:R-:W-:Y:S01]  /*13d0*/  ISETP.GE.U32.AND P0, PT, R11, R2, PT ;  /* 0x000000020b00720c */ /* 0x000fe20003f06070 */
[----:B------:R-:W-:-:S03]  /*13e0*/  VIADD R2, R13, 0x1 ;  /* 0x000000010d027836 */ /* 0x000fc60000000000 */
[----:B------:R-:W-:-:S04]  /*13f0*/  ISETP.GE.U32.AND.EX P0, PT, R15, R3, PT, P0 ;  /* 0x000000030f00720c */ /* 0x000fc80003f06100 */
[----:B------:R-:W-:Y:S02]  /*1400*/  SEL R2, R2, R13, P0 ;  /* 0x0000000d02027207 */ /* 0x000fe40000000000 */
[----:B------:R-:W-:-:S03]  /*1410*/  ISETP.NE.U32.AND P0, PT, R5, RZ, PT ;  /* 0x000000ff0500720c */ /* 0x000fc60003f05070 */
[----:B------:R-:W-:Y:S01]  /*1420*/  IMAD.MOV R3, RZ, RZ, -R2 ;  /* 0x000000ffff037224 */ /* 0x000fe200078e0a02 */
[----:B------:R-:W-:-:S04]  /*1430*/  ISETP.NE.AND.EX P0, PT, R4, RZ, PT, P0 ;  /* 0x000000ff0400720c */ /* 0x000fc80003f05300 */
[----:B------:R-:W-:Y:S01]  /*1440*/  SEL R4, R3, R2, !P1 ;  /* 0x0000000203047207 */ /* 0x000fe20004800000 */
[----:B------:R-:W-:Y:S02]  /*1450*/  IMAD.MOV.U32 R2, RZ, RZ, R0 ;  /* 0x000000ffff027224 */ /* 0x000fe400078e0000 */
[----:B------:R-:W-:Y:S01]  /*1460*/  IMAD.MOV.U32 R3, RZ, RZ, 0x0 ;  /* 0x00000000ff037424 */ /* 0x000fe200078e00ff */
[----:B------:R-:W-:-:S03]  /*1470*/  SEL R4, R4, 0xffffffff, P0 ;  /* 0xffffffff04047807 */ /* 0x000fc60000000000 */
[----:B------:R-:W-:Y:S05]  /*1480*/  RET.REL.NODEC R2 `(_Z1fPclPbPl) ;  /* 0xffffffe802dc7950 */ /* 0x000fea0003c3ffff */
.L_x_13:
[----:B------:R-:W-:-:S00]  /*1490*/  BRA `(.L_x_13) ;  /* 0xfffffffc00fc7947 */ /* 0x000fc0000383ffff */
[----:B------:R-:W-:-:S00]  /*14a0*/  NOP ;  /* 0x0000000000007918 */ /* 0x000fc00000000000 */
        /* <DEDUP_REMOVED lines=13> */
.L_x_14:


//--------------------- .nv.global.init           --------------------------
	.section	.nv.global.init,"aw",@progbits
.nv.global.init:
	.type		$str,@object
	.size		$str,($str$1 - $str)
$str:
        /*0000*/ 	.byte	0x65, 0x73, 0x63, 0x61, 0x70, 0x65, 0x43, 0x6f, 0x75, 0x6e, 0x74, 0x20, 0x21, 0x3d, 0x20, 0x74
        /*0010*/ 	.byte	0x6f, 0x74, 0x61, 0x6c, 0x43, 0x6f, 0x75, 0x6e, 0x74, 0x00
	.type		$str$1,@object
	.size		$str$1,(__unnamed_1 - $str$1)
$str$1:
        /*001a*/ 	.byte	0x2f, 0x74, 0x6d, 0x70, 0x2f, 0x73, 0x61, 0x73, 0x73, 0x5f, 0x63, 0x75, 0x5f, 0x35, 0x35, 0x36
        /*002a*/ 	.byte	0x76, 0x69, 0x6c, 0x67, 0x30, 0x2f, 0x6b, 0x2e, 0x63, 0x75, 0x00
	.type		__unnamed_1,@object
	.size		__unnamed_1,(.L_0 - __unnamed_1)
__unnamed_1:
        /*0035*/ 	.byte	0x76, 0x6f, 0x69, 0x64, 0x20, 0x66, 0x28, 0x63, 0x68, 0x61, 0x72, 0x20, 0x2a, 0x2c, 0x20, 0x6c
        /*0045*/ 	.byte	0x6f, 0x6e, 0x67, 0x2c, 0x20, 0x5f, 0x5f, 0x6e, 0x76, 0x5f, 0x62, 0x6f, 0x6f, 0x6c, 0x20, 0x2a
        /*0055*/ 	.byte	0x2c, 0x20, 0x6c, 0x6f, 0x6e, 0x67, 0x20, 0x2a, 0x29, 0x00
.L_0:


//--------------------- .nv.shared.reserved.0     --------------------------
	.section	.nv.shared.reserved.0,"aw",@nobits
	.weak		__nv_reservedSMEM_offset_0_alias
	.size		__nv_reservedSMEM_offset_0_alias, 0, 64
	.other		__nv_reservedSMEM_offset_0_alias,@"STO_CUDA_RESERVED_SHARED STV_DEFAULT"
__nv_reservedSMEM_offset_0_alias:
	.zero		0
	.zero		64


//--------------------- .nv.constant0._Z1fPclPbPl --------------------------
	.section	.nv.constant0._Z1fPclPbPl,"a",@progbits
	.sectionflags	@""
	.align	4
.nv.constant0._Z1fPclPbPl:
	.zero		928


//--------------------- SYMBOLS --------------------------

	.type		.nv.reservedSmem.offset0,@object
	.size		.nv.reservedSmem.offset0,0x4
	.type		__assertfail,@function
